//
// Generated by NVIDIA NVVM Compiler
//
// Compiler Build ID: CL-36424714
// Cuda compilation tools, release 13.0, V13.0.88
// Based on NVVM 20.0.0
//

.version 9.0
.target sm_100
.address_size 64

	// .globl	_Z19decrypt_kernel_ej3BPiS_
// _ZZ19decrypt_kernel_ej3BPiS_E16shared_histogram has been demoted
.extern .shared .align 16 .b8 intermedio[];

.visible .entry _Z19decrypt_kernel_ej3BPiS_(
	.param .u64 .ptr .align 1 _Z19decrypt_kernel_ej3BPiS__param_0,
	.param .u64 .ptr .align 1 _Z19decrypt_kernel_ej3BPiS__param_1
)
{
	.reg .pred 	%p<3>;
	.reg .b32 	%r<25>;
	.reg .b64 	%rd<9>;
	// demoted variable
	.shared .align 4 .b8 _ZZ19decrypt_kernel_ej3BPiS_E16shared_histogram[1024];
	ld.param.u64 	%rd1, [_Z19decrypt_kernel_ej3BPiS__param_0];
	ld.param.u64 	%rd2, [_Z19decrypt_kernel_ej3BPiS__param_1];
	mov.u32 	%r1, %ntid.x;
	mov.u32 	%r2, %tid.x;
	mov.u32 	%r3, %tid.y;
	mad.lo.s32 	%r4, %r3, %r1, %r2;
	setp.gt.u32 	%p1, %r4, 255;
	shl.b32 	%r7, %r4, 2;
	mov.u32 	%r8, _ZZ19decrypt_kernel_ej3BPiS_E16shared_histogram;
	add.s32 	%r5, %r8, %r7;
	@%p1 bra 	$L__BB0_2;
	mov.b32 	%r9, 0;
	st.shared.u32 	[%r5], %r9;
$L__BB0_2:
	mov.u32 	%r10, %ctaid.x;
	mov.u32 	%r11, %ctaid.y;
	setp.gt.u32 	%p2, %r4, 255;
	bar.sync 	0;
	mov.u32 	%r12, %ntid.y;
	mad.lo.s32 	%r13, %r11, %r12, %r3;
	mad.lo.s32 	%r14, %r10, %r1, %r2;
	mad.lo.s32 	%r15, %r13, 1920, %r14;
	cvta.to.global.u64 	%rd3, %rd1;
	mul.wide.s32 	%rd4, %r15, 4;
	add.s64 	%rd5, %rd3, %rd4;
	ld.global.u32 	%r16, [%rd5];
	shl.b32 	%r17, %r16, 2;
	add.s32 	%r19, %r8, %r17;
	atom.shared.add.u32 	%r20, [%r19], 1;
	bar.sync 	0;
	mov.u32 	%r21, %nctaid.x;
	mad.lo.s32 	%r6, %r11, %r21, %r10;
	@%p2 bra 	$L__BB0_4;
	ld.shared.u32 	%r22, [%r5];
	shl.b32 	%r23, %r6, 8;
	add.s32 	%r24, %r23, %r4;
	cvta.to.global.u64 	%rd6, %rd2;
	mul.wide.s32 	%rd7, %r24, 4;
	add.s64 	%rd8, %rd6, %rd7;
	st.global.u32 	[%rd8], %r22;
$L__BB0_4:
	ret;

}
	// .globl	_Z9reductionPiiii
.visible .entry _Z9reductionPiiii(
	.param .u64 .ptr .align 1 _Z9reductionPiiii_param_0,
	.param .u32 _Z9reductionPiiii_param_1,
	.param .u32 _Z9reductionPiiii_param_2,
	.param .u32 _Z9reductionPiiii_param_3
)
{
	.reg .pred 	%p<5>;
	.reg .b32 	%r<29>;
	.reg .b64 	%rd<5>;

	ld.param.u64 	%rd2, [_Z9reductionPiiii_param_0];
	ld.param.u32 	%r7, [_Z9reductionPiiii_param_3];
	cvta.to.global.u64 	%rd3, %rd2;
	mov.u32 	%r1, %ntid.x;
	mov.u32 	%r8, %ctaid.x;
	mov.u32 	%r9, %tid.x;
	mad.lo.s32 	%r10, %r8, %r1, %r9;
	mov.u32 	%r11, %ctaid.y;
	mov.u32 	%r12, %ntid.y;
	mov.u32 	%r13, %tid.y;
	mad.lo.s32 	%r14, %r11, %r12, %r13;
	mad.lo.s32 	%r2, %r13, %r1, %r9;
	mad.lo.s32 	%r15, %r7, %r14, %r14;
	shl.b32 	%r16, %r15, 8;
	add.s32 	%r17, %r16, %r10;
	mul.wide.s32 	%rd4, %r17, 4;
	add.s64 	%rd1, %rd3, %rd4;
	ld.global.u32 	%r18, [%rd1];
	shl.b32 	%r19, %r2, 2;
	mov.u32 	%r20, intermedio;
	add.s32 	%r3, %r20, %r19;
	st.shared.u32 	[%r3], %r18;
	bar.sync 	0;
	mul.lo.s32 	%r21, %r1, %r12;
	shr.u32 	%r28, %r21, 1;
	setp.lt.u32 	%p1, %r28, %r1;
	@%p1 bra 	$L__BB1_4;
$L__BB1_1:
	setp.ge.u32 	%p2, %r2, %r28;
	@%p2 bra 	$L__BB1_3;
	ld.shared.u32 	%r22, [%r3];
	shl.b32 	%r23, %r28, 2;
	add.s32 	%r24, %r3, %r23;
	ld.shared.u32 	%r25, [%r24];
	add.s32 	%r26, %r25, %r22;
	st.shared.u32 	[%r3], %r26;
$L__BB1_3:
	bar.sync 	0;
	shr.u32 	%r28, %r28, 1;
	setp.ge.u32 	%p3, %r28, %r1;
	@%p3 bra 	$L__BB1_1;
$L__BB1_4:
	bar.sync 	0;
	setp.ge.u32 	%p4, %r2, %r1;
	@%p4 bra 	$L__BB1_6;
	ld.shared.u32 	%r27, [%r3];
	st.global.u32 	[%rd1], %r27;
$L__BB1_6:
	ret;

}


// ===== COMPILED SASS (sm_100) =====

	.target	sm_100

	.elftype	@"ET_EXEC"


//--------------------- .note.nv.tkinfo           --------------------------
	.section	.note.nv.tkinfo,"",@"SHT_NOTE"
	.sectionflags	@"SHF_NOTE_NV_TKINFO"
	.tkinfo
        /*0018*/ 	.word	0x00000002
        /*0030*/ 	.string	""
        /*0030*/ 	.string	"ptxas"
        /*0030*/ 	.string	"Cuda compilation tools, release 13.0, V13.0.88"
        /*0030*/ 	.string	"Build cuda_13.0.r13.0/compiler.36424714_0"
        /*0030*/ 	.string	"-arch sm_100 -m 64 "



//--------------------- .note.nv.cuinfo           --------------------------
	.section	.note.nv.cuinfo,"",@"SHT_NOTE"
	.sectionflags	@"SHF_NOTE_NV_CUINFO"
        /*0018*/ 	.short	0x0002
        /*001a*/ 	.short	0x0064
        /*001c*/ 	.short	0x0082
	.zero		2


//--------------------- .nv.info                  --------------------------
	.section	.nv.info,"",@"SHT_CUDA_INFO"
	.align	4


	//----- nvinfo : EIATTR_REGCOUNT
	.align		4
        /*0000*/ 	.byte	0x04, 0x2f
        /*0002*/ 	.short	(.L_1 - .L_0)
	.align		4
.L_0:
        /*0004*/ 	.word	index@(_Z19decrypt_kernel_ej3BPiS_)
        /*0008*/ 	.word	0x0000000a


	//----- nvinfo : EIATTR_FRAME_SIZE
	.align		4
.L_1:
        /*000c*/ 	.byte	0x04, 0x11
        /*000e*/ 	.short	(.L_3 - .L_2)
	.align		4
.L_2:
        /*0010*/ 	.word	index@(_Z19decrypt_kernel_ej3BPiS_)
        /*0014*/ 	.word	0x00000000


	//----- nvinfo : EIATTR_REGCOUNT
	.align		4
.L_3:
        /*0018*/ 	.byte	0x04, 0x2f
        /*001a*/ 	.short	(.L_5 - .L_4)
	.align		4
.L_4:
        /*001c*/ 	.word	index@(_Z9reductionPiiii)
        /*0020*/ 	.word	0x0000000b


	//----- nvinfo : EIATTR_FRAME_SIZE
	.align		4
.L_5:
        /*0024*/ 	.byte	0x04, 0x11
        /*0026*/ 	.short	(.L_7 - .L_6)
	.align		4
.L_6:
        /*0028*/ 	.word	index@(_Z9reductionPiiii)
        /*002c*/ 	.word	0x00000000


	//----- nvinfo : EIATTR_MIN_STACK_SIZE
	.align		4
.L_7:
        /*0030*/ 	.byte	0x04, 0x12
        /*0032*/ 	.short	(.L_9 - .L_8)
	.align		4
.L_8:
        /*0034*/ 	.word	index@(_Z9reductionPiiii)
        /*0038*/ 	.word	0x00000000


	//----- nvinfo : EIATTR_MIN_STACK_SIZE
	.align		4
.L_9:
        /*003c*/ 	.byte	0x04, 0x12
        /*003e*/ 	.short	(.L_11 - .L_10)
	.align		4
.L_10:
        /*0040*/ 	.word	index@(_Z19decrypt_kernel_ej3BPiS_)
        /*0044*/ 	.word	0x00000000
.L_11:


//--------------------- .nv.compat                --------------------------
	.section	.nv.compat,"",@"SHT_CUDA_COMPAT_INFO"
	.align	4
        /*0000*/ 	.byte	0x02, 0x09, 0x00, 0x00, 0x02, 0x02, 0x01, 0x00, 0x02, 0x05, 0x05, 0x00, 0x03, 0x07, 0x01, 0x01
        /*0010*/ 	.byte	0x02, 0x03, 0x00, 0x00, 0x02, 0x06, 0x01, 0x00, 0x04, 0x0b, 0x08, 0x00, 0x09, 0x00, 0x00, 0x00
        /*0020*/ 	.byte	0x00, 0x00, 0x00, 0x00


//--------------------- .nv.info._Z9reductionPiiii --------------------------
	.section	.nv.info._Z9reductionPiiii,"",@"SHT_CUDA_INFO"
	.sectionflags	@""
	.align	4


	//----- nvinfo : EIATTR_CUDA_API_VERSION
	.align		4
        /*0000*/ 	.byte	0x04, 0x37
        /*0002*/ 	.short	(.L_13 - .L_12)
.L_12:
        /*0004*/ 	.word	0x00000082


	//----- nvinfo : EIATTR_KPARAM_INFO
	.align		4
.L_13:
        /*0008*/ 	.byte	0x04, 0x17
        /*000a*/ 	.short	(.L_15 - .L_14)
.L_14:
        /*000c*/ 	.word	0x00000000
        /*0010*/ 	.short	0x0003
        /*0012*/ 	.short	0x0010
        /*0014*/ 	.byte	0x00, 0xf0, 0x11, 0x00


	//----- nvinfo : EIATTR_KPARAM_INFO
	.align		4
.L_15:
        /*0018*/ 	.byte	0x04, 0x17
        /*001a*/ 	.short	(.L_17 - .L_16)
.L_16:
        /*001c*/ 	.word	0x00000000
        /*0020*/ 	.short	0x0002
        /*0022*/ 	.short	0x000c
        /*0024*/ 	.byte	0x00, 0xf0, 0x11, 0x00


	//----- nvinfo : EIATTR_KPARAM_INFO
	.align		4
.L_17:
        /*0028*/ 	.byte	0x04, 0x17
        /*002a*/ 	.short	(.L_19 - .L_18)
.L_18:
        /*002c*/ 	.word	0x00000000
        /*0030*/ 	.short	0x0001
        /*0032*/ 	.short	0x0008
        /*0034*/ 	.byte	0x00, 0xf0, 0x11, 0x00


	//----- nvinfo : EIATTR_KPARAM_INFO
	.align		4
.L_19:
        /*0038*/ 	.byte	0x04, 0x17
        /*003a*/ 	.short	(.L_21 - .L_20)
.L_20:
        /*003c*/ 	.word	0x00000000
        /*0040*/ 	.short	0x0000
        /*0042*/ 	.short	0x0000
        /*0044*/ 	.byte	0x00, 0xf5, 0x21, 0x00


	//----- nvinfo : EIATTR_SPARSE_MMA_MASK
	.align		4
.L_21:
        /*0048*/ 	.byte	0x03, 0x50
        /*004a*/ 	.short	0x0000


	//----- nvinfo : EIATTR_MAXREG_COUNT
	.align		4
        /*004c*/ 	.byte	0x03, 0x1b
        /*004e*/ 	.short	0x00ff


	//----- nvinfo : EIATTR_NUM_BARRIERS
	.align		4
        /*0050*/ 	.byte	0x02, 0x4c
        /*0052*/ 	.byte	0x01
	.zero		1


	//----- nvinfo : EIATTR_MERCURY_ISA_VERSION
	.align		4
        /*0054*/ 	.byte	0x03, 0x5f
        /*0056*/ 	.short	0x0101


	//----- nvinfo : EIATTR_VRC_CTA_INIT_COUNT
	.align		4
        /*0058*/ 	.byte	0x02, 0x4a
	.zero		1
	.zero		1


	//----- nvinfo : EIATTR_EXIT_INSTR_OFFSETS
	.align		4
        /*005c*/ 	.byte	0x04, 0x1c
        /*005e*/ 	.short	(.L_23 - .L_22)


	//   ....[0]....
.L_22:
        /*0060*/ 	.word	0x00000270


	//   ....[1]....
        /*0064*/ 	.word	0x000002a0


	//----- nvinfo : EIATTR_CBANK_PARAM_SIZE
	.align		4
.L_23:
        /*0068*/ 	.byte	0x03, 0x19
        /*006a*/ 	.short	0x0014


	//----- nvinfo : EIATTR_PARAM_CBANK
	.align		4
        /*006c*/ 	.byte	0x04, 0x0a
        /*006e*/ 	.short	(.L_25 - .L_24)
	.align		4
.L_24:
        /*0070*/ 	.word	index@(.nv.constant0._Z9reductionPiiii)
        /*0074*/ 	.short	0x0380
        /*0076*/ 	.short	0x0014


	//----- nvinfo : EIATTR_SW_WAR
	.align		4
.L_25:
        /*0078*/ 	.byte	0x04, 0x36
        /*007a*/ 	.short	(.L_27 - .L_26)
.L_26:
        /*007c*/ 	.word	0x00000008
.L_27:


//--------------------- .nv.info._Z19decrypt_kernel_ej3BPiS_ --------------------------
	.section	.nv.info._Z19decrypt_kernel_ej3BPiS_,"",@"SHT_CUDA_INFO"
	.sectionflags	@""
	.align	4


	//----- nvinfo : EIATTR_CUDA_API_VERSION
	.align		4
        /*0000*/ 	.byte	0x04, 0x37
        /*0002*/ 	.short	(.L_29 - .L_28)
.L_28:
        /*0004*/ 	.word	0x00000082


	//----- nvinfo : EIATTR_KPARAM_INFO
	.align		4
.L_29:
        /*0008*/ 	.byte	0x04, 0x17
        /*000a*/ 	.short	(.L_31 - .L_30)
.L_30:
        /*000c*/ 	.word	0x00000000
        /*0010*/ 	.short	0x0001
        /*0012*/ 	.short	0x0008
        /*0014*/ 	.byte	0x00, 0xf5, 0x21, 0x00


	//----- nvinfo : EIATTR_KPARAM_INFO
	.align		4
.L_31:
        /*0018*/ 	.byte	0x04, 0x17
        /*001a*/ 	.short	(.L_33 - .L_32)
.L_32:
        /*001c*/ 	.word	0x00000000
        /*0020*/ 	.short	0x0000
        /*0022*/ 	.short	0x0000
        /*0024*/ 	.byte	0x00, 0xf5, 0x21, 0x00


	//----- nvinfo : EIATTR_SPARSE_MMA_MASK
	.align		4
.L_33:
        /*0028*/ 	.byte	0x03, 0x50
        /*002a*/ 	.short	0x0000


	//----- nvinfo : EIATTR_MAXREG_COUNT
	.align		4
        /*002c*/ 	.byte	0x03, 0x1b
        /*002e*/ 	.short	0x00ff


	//----- nvinfo : EIATTR_NUM_BARRIERS
	.align		4
        /*0030*/ 	.byte	0x02, 0x4c
        /*0032*/ 	.byte	0x01
	.zero		1


	//----- nvinfo : EIATTR_MERCURY_ISA_VERSION
	.align		4
        /*0034*/ 	.byte	0x03, 0x5f
        /*0036*/ 	.short	0x0101


	//----- nvinfo : EIATTR_VRC_CTA_INIT_COUNT
	.align		4
        /*0038*/ 	.byte	0x02, 0x4a
	.zero		1
	.zero		1


	//----- nvinfo : EIATTR_EXIT_INSTR_OFFSETS
	.align		4
        /*003c*/ 	.byte	0x04, 0x1c
        /*003e*/ 	.short	(.L_35 - .L_34)


	//   ....[0]....
.L_34:
        /*0040*/ 	.word	0x000001b0


	//   ....[1]....
        /*0044*/ 	.word	0x00000210


	//----- nvinfo : EIATTR_CBANK_PARAM_SIZE
	.align		4
.L_35:
        /*0048*/ 	.byte	0x03, 0x19
        /*004a*/ 	.short	0x0010


	//----- nvinfo : EIATTR_PARAM_CBANK
	.align		4
        /*004c*/ 	.byte	0x04, 0x0a
        /*004e*/ 	.short	(.L_37 - .L_36)
	.align		4
.L_36:
        /*0050*/ 	.word	index@(.nv.constant0._Z19decrypt_kernel_ej3BPiS_)
        /*0054*/ 	.short	0x0380
        /*0056*/ 	.short	0x0010


	//----- nvinfo : EIATTR_SW_WAR
	.align		4
.L_37:
        /*0058*/ 	.byte	0x04, 0x36
        /*005a*/ 	.short	(.L_39 - .L_38)
.L_38:
        /*005c*/ 	.word	0x00000008
.L_39:


//--------------------- .nv.callgraph             --------------------------
	.section	.nv.callgraph,"",@"SHT_CUDA_CALLGRAPH"
	.align	4
	.sectionentsize	8
	.align		4
        /*0000*/ 	.word	0x00000000
	.align		4
        /*0004*/ 	.word	0xffffffff
	.align		4
        /*0008*/ 	.word	0x00000000
	.align		4
        /*000c*/ 	.word	0xfffffffe
	.align		4
        /*0010*/ 	.word	0x00000000
	.align		4
        /*0014*/ 	.word	0xfffffffd
	.align		4
        /*0018*/ 	.word	0x00000000
	.align		4
        /*001c*/ 	.word	0xfffffffc


//--------------------- .text._Z9reductionPiiii   --------------------------
	.section	.text._Z9reductionPiiii,"ax",@progbits
	.align	128
        .global         _Z9reductionPiiii
        .type           _Z9reductionPiiii,@function
        .size           _Z9reductionPiiii,(.L_x_4 - _Z9reductionPiiii)
        .other          _Z9reductionPiiii,@"STO_CUDA_ENTRY STV_DEFAULT"
_Z9reductionPiiii:
.text._Z9reductionPiiii:
[----:B------:R-:W-:Y:S01]  /*0000*/  LDC R1, c[0x0][0x37c] ;  /* 0x0000df00ff017b82 */ /* 0x000fe20000000800 */
[----:B------:R-:W0:Y:S01]  /*0010*/  S2R R8, SR_TID.Y ;  /* 0x0000000000087919 */ /* 0x000e220000002200 */
[----:B------:R-:W1:Y:S06]  /*0020*/  LDCU UR8, c[0x0][0x360] ;  /* 0x00006c00ff0877ac */ /* 0x000e6c0008000800 */
[----:B------:R-:W0:Y:S01]  /*0030*/  S2UR UR4, SR_CTAID.Y ;  /* 0x00000000000479c3 */ /* 0x000e220000002600 */
[----:B------:R-:W1:Y:S01]  /*0040*/  S2R R0, SR_CTAID.X ;  /* 0x0000000000007919 */ /* 0x000e620000002500 */
[----:B------:R-:W2:Y:S01]  /*0050*/  LDCU UR5, c[0x0][0x390] ;  /* 0x00007200ff0577ac */ /* 0x000ea20008000800 */
[----:B------:R-:W1:Y:S01]  /*0060*/  S2R R7, SR_TID.X ;  /* 0x0000000000077919 */ /* 0x000e620000002100 */
[----:B------:R-:W3:Y:S04]  /*0070*/  LDCU.64 UR6, c[0x0][0x358] ;  /* 0x00006b00ff0677ac */ /* 0x000ee80008000a00 */
[----:B------:R-:W0:Y:S08]  /*0080*/  LDC R6, c[0x0][0x364] ;  /* 0x0000d900ff067b82 */ /* 0x000e300000000800 */
[----:B------:R-:W4:Y:S01]  /*0090*/  LDC.64 R2, c[0x0][0x380] ;  /* 0x0000e000ff027b82 */ /* 0x000f220000000a00 */
[----:B0-----:R-:W-:-:S04]  /*00a0*/  IMAD R4, R6, UR4, R8 ;  /* 0x0000000406047c24 */ /* 0x001fc8000f8e0208 */
[----:B--2---:R-:W-:Y:S02]  /*00b0*/  IMAD R5, R4, UR5, R4 ;  /* 0x0000000504057c24 */ /* 0x004fe4000f8e0204 */
[----:B-1----:R-:W-:-:S04]  /*00c0*/  IMAD R0, R0, UR8, R7 ;  /* 0x0000000800007c24 */ /* 0x002fc8000f8e0207 */
[----:B------:R-:W-:-:S04]  /*00d0*/  IMAD R5, R5, 0x100, R0 ;  /* 0x0000010005057824 */ /* 0x000fc800078e0200 */
[----:B----4-:R-:W-:-:S05]  /*00e0*/  IMAD.WIDE R2, R5, 0x4, R2 ;  /* 0x0000000405027825 */ /* 0x010fca00078e0202 */
[----:B---3--:R-:W2:Y:S01]  /*00f0*/  LDG.E R4, desc[UR6][R2.64] ;  /* 0x0000000602047981 */ /* 0x008ea2000c1e1900 */
[----:B------:R-:W0:Y:S01]  /*0100*/  S2UR UR5, SR_CgaCtaId ;  /* 0x00000000000579c3 */ /* 0x000e220000008800 */
[----:B------:R-:W-:Y:S01]  /*0110*/  IMAD R0, R6, UR8, RZ ;  /* 0x0000000806007c24 */ /* 0x000fe2000f8e02ff */
[----:B------:R-:W-:-:S04]  /*0120*/  UMOV UR4, 0x400 ;  /* 0x0000040000047882 */ /* 0x000fc80000000000 */
[----:B------:R-:W-:Y:S01]  /*0130*/  SHF.R.U32.HI R6, RZ, 0x1, R0 ;  /* 0x00000001ff067819 */ /* 0x000fe20000011600 */
[----:B------:R-:W-:-:S03]  /*0140*/  IMAD R0, R8, UR8, R7 ;  /* 0x0000000808007c24 */ /* 0x000fc6000f8e0207 */
[----:B------:R-:W-:Y:S01]  /*0150*/  ISETP.GE.U32.AND P0, PT, R6, UR8, PT ;  /* 0x0000000806007c0c */ /* 0x000fe2000bf06070 */
[----:B0-----:R-:W-:-:S06]  /*0160*/  ULEA UR4, UR5, UR4, 0x18 ;  /* 0x0000000405047291 */ /* 0x001fcc000f8ec0ff */
[----:B------:R-:W-:-:S05]  /*0170*/  LEA R5, R0, UR4, 0x2 ;  /* 0x0000000400057c11 */ /* 0x000fca000f8e10ff */
[----:B--2---:R0:W-:Y:S01]  /*0180*/  STS [R5], R4 ;  /* 0x0000000405007388 */ /* 0x0041e20000000800 */
[----:B------:R-:W-:Y:S06]  /*0190*/  BAR.SYNC.DEFER_BLOCKING 0x0 ;  /* 0x0000000000007b1d */ /* 0x000fec0000010000 */
[----:B------:R-:W-:Y:S05]  /*01a0*/  @!P0 BRA `(.L_x_0) ;  /* 0x0000000000288947 */ /* 0x000fea0003800000 */
.L_x_1:
[----:B------:R-:W-:-:S13]  /*01b0*/  ISETP.GE.U32.AND P0, PT, R0, R6, PT ;  /* 0x000000060000720c */ /* 0x000fda0003f06070 */
[----:B------:R-:W-:Y:S01]  /*01c0*/  @!P0 LEA R7, R6, R5, 0x2 ;  /* 0x0000000506078211 */ /* 0x000fe200078e10ff */
[----:B0-----:R-:W-:Y:S01]  /*01d0*/  @!P0 LDS R4, [R5] ;  /* 0x0000000005048984 */ /* 0x001fe20000000800 */
[----:B------:R-:W-:-:S04]  /*01e0*/  SHF.R.U32.HI R6, RZ, 0x1, R6 ;  /* 0x00000001ff067819 */ /* 0x000fc80000011606 */
[----:B------:R-:W0:Y:S02]  /*01f0*/  @!P0 LDS R7, [R7] ;  /* 0x0000000007078984 */ /* 0x000e240000000800 */
[----:B0-----:R-:W-:-:S05]  /*0200*/  @!P0 IMAD.IADD R4, R4, 0x1, R7 ;  /* 0x0000000104048824 */ /* 0x001fca00078e0207 */
[----:B------:R1:W-:Y:S01]  /*0210*/  @!P0 STS [R5], R4 ;  /* 0x0000000405008388 */ /* 0x0003e20000000800 */
[----:B------:R-:W-:Y:S01]  /*0220*/  BAR.SYNC.DEFER_BLOCKING 0x0 ;  /* 0x0000000000007b1d */ /* 0x000fe20000010000 */
[----:B------:R-:W-:-:S13]  /*0230*/  ISETP.GE.U32.AND P0, PT, R6, UR8, PT ;  /* 0x0000000806007c0c */ /* 0x000fda000bf06070 */
[----:B-1----:R-:W-:Y:S05]  /*0240*/  @P0 BRA `(.L_x_1) ;  /* 0xfffffffc00d80947 */ /* 0x002fea000383ffff */
.L_x_0:
[----:B------:R-:W-:Y:S01]  /*0250*/  BAR.SYNC.DEFER_BLOCKING 0x0 ;  /* 0x0000000000007b1d */ /* 0x000fe20000010000 */
[----:B------:R-:W-:-:S13]  /*0260*/  ISETP.GE.U32.AND P0, PT, R0, UR8, PT ;  /* 0x0000000800007c0c */ /* 0x000fda000bf06070 */
[----:B------:R-:W-:Y:S05]  /*0270*/  @P0 EXIT ;  /* 0x000000000000094d */ /* 0x000fea0003800000 */
[----:B0-----:R-:W0:Y:S04]  /*0280*/  LDS R5, [R5] ;  /* 0x0000000005057984 */ /* 0x001e280000000800 */
[----:B0-----:R-:W-:Y:S01]  /*0290*/  STG.E desc[UR6][R2.64], R5 ;  /* 0x0000000502007986 */ /* 0x001fe2000c101906 */
[----:B------:R-:W-:Y:S05]  /*02a0*/  EXIT ;  /* 0x000000000000794d */ /* 0x000fea0003800000 */
.L_x_2:
[----:B------:R-:W-:-:S00]  /*02b0*/  BRA `(.L_x_2) ;  /* 0xfffffffc00fc7947 */ /* 0x000fc0000383ffff */
[----:B------:R-:W-:-:S00]  /*02c0*/  NOP ;  /* 0x0000000000007918 */ /* 0x000fc00000000000 */
        /* <DEDUP_REMOVED lines=11> */
.L_x_4:


//--------------------- .text._Z19decrypt_kernel_ej3BPiS_ --------------------------
	.section	.text._Z19decrypt_kernel_ej3BPiS_,"ax",@progbits
	.align	128
        .global         _Z19decrypt_kernel_ej3BPiS_
        .type           _Z19decrypt_kernel_ej3BPiS_,@function
        .size           _Z19decrypt_kernel_ej3BPiS_,(.L_x_5 - _Z19decrypt_kernel_ej3BPiS_)
        .other          _Z19decrypt_kernel_ej3BPiS_,@"STO_CUDA_ENTRY STV_DEFAULT"
_Z19decrypt_kernel_ej3BPiS_:
.text._Z19decrypt_kernel_ej3BPiS_:
[----:B------:R-:W-:Y:S01]  /*0000*/  LDC R1, c[0x0][0x37c] ;  /* 0x0000df00ff017b82 */ /* 0x000fe20000000800 */
[----:B------:R-:W0:Y:S01]  /*0010*/  S2R R5, SR_TID.X ;  /* 0x0000000000057919 */ /* 0x000e220000002100 */
[----:B------:R-:W0:Y:S06]  /*0020*/  LDCU UR8, c[0x0][0x360] ;  /* 0x00006c00ff0877ac */ /* 0x000e2c0008000800 */
[----:B------:R-:W1:Y:S01]  /*0030*/  S2UR UR5, SR_CgaCtaId ;  /* 0x00000000000579c3 */ /* 0x000e620000008800 */
[----:B------:R-:W0:Y:S01]  /*0040*/  S2R R4, SR_TID.Y ;  /* 0x0000000000047919 */ /* 0x000e220000002200 */
[----:B------:R-:W-:Y:S01]  /*0050*/  UMOV UR4, 0x400 ;  /* 0x0000040000047882 */ /* 0x000fe20000000000 */
[----:B------:R-:W2:Y:S01]  /*0060*/  LDCU.64 UR6, c[0x0][0x358] ;  /* 0x00006b00ff0677ac */ /* 0x000ea20008000a00 */
[----:B------:R-:W3:Y:S04]  /*0070*/  S2R R6, SR_CTAID.X ;  /* 0x0000000000067919 */ /* 0x000ee80000002500 */
[----:B------:R-:W4:Y:S08]  /*0080*/  S2UR UR9, SR_CTAID.Y ;  /* 0x00000000000979c3 */ /* 0x000f300000002600 */
[----:B------:R-:W4:Y:S01]  /*0090*/  LDC R7, c[0x0][0x364] ;  /* 0x0000d900ff077b82 */ /* 0x000f220000000800 */
[----:B-1----:R-:W-:-:S07]  /*00a0*/  ULEA UR4, UR5, UR4, 0x18 ;  /* 0x0000000405047291 */ /* 0x002fce000f8ec0ff */
[----:B------:R-:W1:Y:S01]  /*00b0*/  LDC.64 R2, c[0x0][0x380] ;  /* 0x0000e000ff027b82 */ /* 0x000e620000000a00 */
[--C-:B0-----:R-:W-:Y:S02]  /*00c0*/  IMAD R0, R4, UR8, R5.reuse ;  /* 0x0000000804007c24 */ /* 0x101fe4000f8e0205 */
[----:B---3--:R-:W-:-:S03]  /*00d0*/  IMAD R5, R6, UR8, R5 ;  /* 0x0000000806057c24 */ /* 0x008fc6000f8e0205 */
[----:B------:R-:W-:Y:S01]  /*00e0*/  ISETP.GT.U32.AND P0, PT, R0, 0xff, PT ;  /* 0x000000ff0000780c */ /* 0x000fe20003f04070 */
[----:B----4-:R-:W-:-:S04]  /*00f0*/  IMAD R4, R7, UR9, R4 ;  /* 0x0000000907047c24 */ /* 0x010fc8000f8e0204 */
[----:B------:R-:W-:Y:S01]  /*0100*/  IMAD R5, R4, 0x780, R5 ;  /* 0x0000078004057824 */ /* 0x000fe200078e0205 */
[----:B------:R-:W-:-:S03]  /*0110*/  LEA R4, R0, UR4, 0x2 ;  /* 0x0000000400047c11 */ /* 0x000fc6000f8e10ff */
[----:B-1----:R-:W-:-:S04]  /*0120*/  IMAD.WIDE R2, R5, 0x4, R2 ;  /* 0x0000000405027825 */ /* 0x002fc800078e0202 */
[----:B------:R0:W-:Y:S01]  /*0130*/  @!P0 STS [R4], RZ ;  /* 0x000000ff04008388 */ /* 0x0001e20000000800 */
[----:B------:R-:W-:Y:S06]  /*0140*/  BAR.SYNC.DEFER_BLOCKING 0x0 ;  /* 0x0000000000007b1d */ /* 0x000fec0000010000 */
[----:B--2---:R-:W2:Y:S02]  /*0150*/  LDG.E R2, desc[UR6][R2.64] ;  /* 0x0000000602027981 */ /* 0x004ea4000c1e1900 */
[----:B------:R-:W1:Y:S02]  /*0160*/  LDC R7, c[0x0][0x370] ;  /* 0x0000dc00ff077b82 */ /* 0x000e640000000800 */
[----:B-1----:R-:W-:Y:S01]  /*0170*/  IMAD R7, R7, UR9, R6 ;  /* 0x0000000907077c24 */ /* 0x002fe2000f8e0206 */
[----:B--2---:R-:W-:-:S05]  /*0180*/  LEA R5, R2, UR4, 0x2 ;  /* 0x0000000402057c11 */ /* 0x004fca000f8e10ff */
[----:B------:R0:W-:Y:S01]  /*0190*/  ATOMS.POPC.INC.32 RZ, [R5+URZ] ;  /* 0x0000000005ff7f8c */ /* 0x0001e2000d8000ff */
[----:B------:R-:W-:Y:S06]  /*01a0*/  BAR.SYNC.DEFER_BLOCKING 0x0 ;  /* 0x0000000000007b1d */ /* 0x000fec0000010000 */
[----:B------:R-:W-:Y:S05]  /*01b0*/  @P0 EXIT ;  /* 0x000000000000094d */ /* 0x000fea0003800000 */
[----:B0-----:R-:W0:Y:S01]  /*01c0*/  LDS R5, [R4] ;  /* 0x0000000004057984 */ /* 0x001e220000000800 */
[----:B------:R-:W1:Y:S01]  /*01d0*/  LDC.64 R2, c[0x0][0x388] ;  /* 0x0000e200ff027b82 */ /* 0x000e620000000a00 */
[----:B------:R-:W-:-:S05]  /*01e0*/  LEA R7, R7, R0, 0x8 ;  /* 0x0000000007077211 */ /* 0x000fca00078e40ff */
[----:B-1----:R-:W-:-:S05]  /*01f0*/  IMAD.WIDE R2, R7, 0x4, R2 ;  /* 0x0000000407027825 */ /* 0x002fca00078e0202 */
[----:B0-----:R-:W-:Y:S01]  /*0200*/  STG.E desc[UR6][R2.64], R5 ;  /* 0x0000000502007986 */ /* 0x001fe2000c101906 */
[----:B------:R-:W-:Y:S05]  /*0210*/  EXIT ;  /* 0x000000000000794d */ /* 0x000fea0003800000 */
.L_x_3:
        /* <DEDUP_REMOVED lines=14> */
.L_x_5:


//--------------------- .nv.shared._Z9reductionPiiii --------------------------
	.section	.nv.shared._Z9reductionPiiii,"aw",@nobits
	.sectionflags	@""
	.align	16
	.zero		1024


//--------------------- .nv.shared.reserved.0     --------------------------
	.section	.nv.shared.reserved.0,"aw",@nobits
	.weak		__nv_reservedSMEM_offset_0_alias
	.size		__nv_reservedSMEM_offset_0_alias, 0, 64
	.other		__nv_reservedSMEM_offset_0_alias,@"STO_CUDA_RESERVED_SHARED STV_DEFAULT"
__nv_reservedSMEM_offset_0_alias:
	.zero		0
	.zero		64


//--------------------- .nv.shared._Z19decrypt_kernel_ej3BPiS_ --------------------------
	.section	.nv.shared._Z19decrypt_kernel_ej3BPiS_,"aw",@nobits
	.sectionflags	@""
	.align	16
.nv.shared._Z19decrypt_kernel_ej3BPiS_:
	.zero		2048


//--------------------- .nv.constant0._Z9reductionPiiii --------------------------
	.section	.nv.constant0._Z9reductionPiiii,"a",@progbits
	.sectionflags	@""
	.align	4
.nv.constant0._Z9reductionPiiii:
	.zero		916


//--------------------- .nv.constant0._Z19decrypt_kernel_ej3BPiS_ --------------------------
	.section	.nv.constant0._Z19decrypt_kernel_ej3BPiS_,"a",@progbits
	.sectionflags	@""
	.align	4
.nv.constant0._Z19decrypt_kernel_ej3BPiS_:
	.zero		912


//--------------------- SYMBOLS --------------------------

	.type		.nv.reservedSmem.offset0,@object
	.size		.nv.reservedSmem.offset0,0x4
	.type		.nv.reservedSmem.cap,@object
	.size		.nv.reservedSmem.cap,0x4
